	.headerflags	@"EF_CUDA_TEXMODE_UNIFIED EF_CUDA_64BIT_ADDRESS EF_CUDA_SM89 EF_CUDA_VIRTUAL_SM(EF_CUDA_SM89)"
	.elftype	@"ET_EXEC"


//--------------------- .nv.info                  --------------------------
	.section	.nv.info,"",@"SHT_CUDA_INFO"
	.align	4


	//----- nvinfo : EIATTR_REGCOUNT
	.align		4
        /*0000*/ 	.byte	0x04, 0x2f
        /*0002*/ 	.short	(.L_1 - .L_0)
	.align		4
.L_0:
        /*0004*/ 	.word	index@(triton__0d1d2d3d4de5de)
        /*0008*/ 	.word	0x00000028


	//----- nvinfo : EIATTR_MAX_STACK_SIZE
	.align		4
.L_1:
        /*000c*/ 	.byte	0x04, 0x23
        /*000e*/ 	.short	(.L_3 - .L_2)
	.align		4
.L_2:
        /*0010*/ 	.word	index@(triton__0d1d2d3d4de5de)
        /*0014*/ 	.word	0x00000000


	//----- nvinfo : EIATTR_MIN_STACK_SIZE
	.align		4
.L_3:
        /*0018*/ 	.byte	0x04, 0x12
        /*001a*/ 	.short	(.L_5 - .L_4)
	.align		4
.L_4:
        /*001c*/ 	.word	index@(triton__0d1d2d3d4de5de)
        /*0020*/ 	.word	0x00000000


	//----- nvinfo : EIATTR_FRAME_SIZE
	.align		4
.L_5:
        /*0024*/ 	.byte	0x04, 0x11
        /*0026*/ 	.short	(.L_7 - .L_6)
	.align		4
.L_6:
        /*0028*/ 	.word	index@(triton__0d1d2d3d4de5de)
        /*002c*/ 	.word	0x00000000
.L_7:


//--------------------- .nv.info.triton__0d1d2d3d4de5de --------------------------
	.section	.nv.info.triton__0d1d2d3d4de5de,"",@"SHT_CUDA_INFO"
	.align	4


	//----- nvinfo : EIATTR_CUDA_API_VERSION
	.align		4
        /*0000*/ 	.byte	0x04, 0x37
        /*0002*/ 	.short	(.L_9 - .L_8)
.L_8:
        /*0004*/ 	.word	0x0000007b


	//----- nvinfo : EIATTR_PARAM_CBANK
	.align		4
.L_9:
        /*0008*/ 	.byte	0x04, 0x0a
        /*000a*/ 	.short	(.L_11 - .L_10)
	.align		4
.L_10:
        /*000c*/ 	.word	index@(.nv.constant0.triton__0d1d2d3d4de5de)
        /*0010*/ 	.short	0x0160
        /*0012*/ 	.short	0x0028


	//----- nvinfo : EIATTR_CBANK_PARAM_SIZE
	.align		4
.L_11:
        /*0014*/ 	.byte	0x03, 0x19
        /*0016*/ 	.short	0x0028


	//----- nvinfo : EIATTR_KPARAM_INFO
	.align		4
        /*0018*/ 	.byte	0x04, 0x17
        /*001a*/ 	.short	(.L_13 - .L_12)
.L_12:
        /*001c*/ 	.word	0x00000000
        /*0020*/ 	.short	0x0005
        /*0022*/ 	.short	0x0024
        /*0024*/ 	.byte	0x00, 0xf0, 0x11, 0x00


	//----- nvinfo : EIATTR_KPARAM_INFO
	.align		4
.L_13:
        /*0028*/ 	.byte	0x04, 0x17
        /*002a*/ 	.short	(.L_15 - .L_14)
.L_14:
        /*002c*/ 	.word	0x00000000
        /*0030*/ 	.short	0x0004
        /*0032*/ 	.short	0x0020
        /*0034*/ 	.byte	0x00, 0xf0, 0x11, 0x00


	//----- nvinfo : EIATTR_KPARAM_INFO
	.align		4
.L_15:
        /*0038*/ 	.byte	0x04, 0x17
        /*003a*/ 	.short	(.L_17 - .L_16)
.L_16:
        /*003c*/ 	.word	0x00000000
        /*0040*/ 	.short	0x0003
        /*0042*/ 	.short	0x0018
        /*0044*/ 	.byte	0x00, 0xf0, 0x21, 0x00


	//----- nvinfo : EIATTR_KPARAM_INFO
	.align		4
.L_17:
        /*0048*/ 	.byte	0x04, 0x17
        /*004a*/ 	.short	(.L_19 - .L_18)
.L_18:
        /*004c*/ 	.word	0x00000000
        /*0050*/ 	.short	0x0002
        /*0052*/ 	.short	0x0010
        /*0054*/ 	.byte	0x00, 0xf0, 0x21, 0x00


	//----- nvinfo : EIATTR_KPARAM_INFO
	.align		4
.L_19:
        /*0058*/ 	.byte	0x04, 0x17
        /*005a*/ 	.short	(.L_21 - .L_20)
.L_20:
        /*005c*/ 	.word	0x00000000
        /*0060*/ 	.short	0x0001
        /*0062*/ 	.short	0x0008
        /*0064*/ 	.byte	0x00, 0xf0, 0x21, 0x00


	//----- nvinfo : EIATTR_KPARAM_INFO
	.align		4
.L_21:
        /*0068*/ 	.byte	0x04, 0x17
        /*006a*/ 	.short	(.L_23 - .L_22)
.L_22:
        /*006c*/ 	.word	0x00000000
        /*0070*/ 	.short	0x0000
        /*0072*/ 	.short	0x0000
        /*0074*/ 	.byte	0x00, 0xf0, 0x21, 0x00


	//----- nvinfo : EIATTR_MAXREG_COUNT
	.align		4
.L_23:
        /*0078*/ 	.byte	0x03, 0x1b
        /*007a*/ 	.short	0x00ff


	//----- nvinfo : EIATTR_COOP_GROUP_MASK_REGIDS
	.align		4
        /*007c*/ 	.byte	0x04, 0x29
        /*007e*/ 	.short	(.L_25 - .L_24)


	//   ....[0]....
.L_24:
        /*0080*/ 	.word	0xffffffff


	//   ....[1]....
        /*0084*/ 	.word	0xffffffff


	//   ....[2]....
        /*0088*/ 	.word	0xffffffff


	//   ....[3]....
        /*008c*/ 	.word	0xffffffff


	//   ....[4]....
        /*0090*/ 	.word	0xffffffff


	//   ....[5]....
        /*0094*/ 	.word	0xffffffff


	//   ....[6]....
        /*0098*/ 	.word	0xffffffff


	//   ....[7]....
        /*009c*/ 	.word	0xffffffff


	//----- nvinfo : EIATTR_COOP_GROUP_INSTR_OFFSETS
	.align		4
.L_25:
        /*00a0*/ 	.byte	0x04, 0x28
        /*00a2*/ 	.short	(.L_27 - .L_26)


	//   ....[0]....
.L_26:
        /*00a4*/ 	.word	0x000009d0


	//   ....[1]....
        /*00a8*/ 	.word	0x000009f0


	//   ....[2]....
        /*00ac*/ 	.word	0x00000a10


	//   ....[3]....
        /*00b0*/ 	.word	0x00000a30


	//   ....[4]....
        /*00b4*/ 	.word	0x00000a60


	//   ....[5]....
        /*00b8*/ 	.word	0x00000ae0


	//   ....[6]....
        /*00bc*/ 	.word	0x00000b00


	//   ....[7]....
        /*00c0*/ 	.word	0x00000b30


	//----- nvinfo : EIATTR_EXIT_INSTR_OFFSETS
	.align		4
.L_27:
        /*00c4*/ 	.byte	0x04, 0x1c
        /*00c6*/ 	.short	(.L_29 - .L_28)


	//   ....[0]....
.L_28:
        /*00c8*/ 	.word	0x00000b90


	//   ....[1]....
        /*00cc*/ 	.word	0x00000bd0


	//----- nvinfo : EIATTR_MAX_THREADS
	.align		4
.L_29:
        /*00d0*/ 	.byte	0x04, 0x05
        /*00d2*/ 	.short	(.L_31 - .L_30)
.L_30:
        /*00d4*/ 	.word	0x00000100
        /*00d8*/ 	.word	0x00000001
        /*00dc*/ 	.word	0x00000001
.L_31:


//--------------------- .nv.rel.action            --------------------------
	.section	.nv.rel.action,"",@"SHT_CUDA_RELOCINFO"
	.align	8
	.sectionentsize	8
        /*0000*/ 	.byte	0x73, 0x00, 0x00, 0x00, 0x00, 0x00, 0x00, 0x00, 0x00, 0x00, 0x00, 0x11, 0x25, 0x00, 0x05, 0x36


//--------------------- .nv.constant0.triton__0d1d2d3d4de5de --------------------------
	.section	.nv.constant0.triton__0d1d2d3d4de5de,"a",@progbits
	.align	4
.nv.constant0.triton__0d1d2d3d4de5de:
	.zero		392


//--------------------- .text.triton__0d1d2d3d4de5de --------------------------
	.section	.text.triton__0d1d2d3d4de5de,"ax",@progbits
	.sectionflags	@"SHF_BARRIERS=1"
	.sectioninfo	@"SHI_REGISTERS=40"
	.align	128
        .global         triton__0d1d2d3d4de5de
        .type           triton__0d1d2d3d4de5de,@function
        .size           triton__0d1d2d3d4de5de,(.L_x_1 - triton__0d1d2d3d4de5de)
        .other          triton__0d1d2d3d4de5de,@"STO_CUDA_ENTRY STV_DEFAULT"
triton__0d1d2d3d4de5de:
.text.triton__0d1d2d3d4de5de:
[----:B------:R-:W-:-:S02]  /*0000*/  IMAD.MOV.U32 R1, RZ, RZ, c[0x0][0x28] ;  /* 0x00000a00ff017624 */ /* 0x000fc400078e00ff */
[----:B------:R-:W0:Y:S01]  /*0010*/  S2R R2, SR_TID.X ;  /* 0x0000000000027919 */ /* 0x000e220000002100 */
[----:B------:R-:W-:-:S03]  /*0020*/  IMAD.MOV.U32 R27, RZ, RZ, 0x2 ;  /* 0x00000002ff1b7424 */ /* 0x000fc600078e00ff */
[----:B------:R-:W1:Y:S01]  /*0030*/  S2R R0, SR_CTAID.X ;  /* 0x0000000000007919 */ /* 0x000e620000002500 */
[----:B------:R-:W-:Y:S01]  /*0040*/  PRMT R12, RZ, 0x7610, R12 ;  /* 0x00007610ff0c7816 */ /* 0x000fe2000000000c */
[----:B------:R-:W-:Y:S01]  /*0050*/  ULDC.64 UR4, c[0x0][0x118] ;  /* 0x0000460000047ab9 */ /* 0x000fe20000000a00 */
[----:B------:R-:W-:Y:S01]  /*0060*/  PRMT R6, RZ, 0x7610, R6 ;  /* 0x00007610ff067816 */ /* 0x000fe20000000006 */
[----:B------:R-:W-:Y:S01]  /*0070*/  IMAD.MOV.U32 R7, RZ, RZ, RZ ;  /* 0x000000ffff077224 */ /* 0x000fe200078e00ff */
[----:B------:R-:W-:Y:S02]  /*0080*/  PRMT R8, RZ, 0x7610, R8 ;  /* 0x00007610ff087816 */ /* 0x000fe40000000008 */
[----:B------:R-:W-:Y:S02]  /*0090*/  MOV R3, 0x4 ;  /* 0x0000000400037802 */ /* 0x000fe40000000f00 */
[----:B0-----:R-:W-:Y:S02]  /*00a0*/  LOP3.LUT R5, R2, 0xff, RZ, 0xc0, !PT ;  /* 0x000000ff02057812 */ /* 0x001fe400078ec0ff */
[----:B-1----:R-:W-:-:S03]  /*00b0*/  ISETP.GE.AND P0, PT, R0, 0x900, PT ;  /* 0x000009000000780c */ /* 0x002fc60003f06270 */
[C-C-:B------:R-:W-:Y:S02]  /*00c0*/  IMAD R36, R5.reuse, 0x900, R0.reuse ;  /* 0x0000090005247824 */ /* 0x140fe400078e0200 */
[----:B------:R-:W-:Y:S01]  /*00d0*/  IMAD R35, R5, 0x900, R0 ;  /* 0x0000090005237824 */ /* 0x000fe200078e0200 */
[----:B------:R-:W-:Y:S01]  /*00e0*/  PRMT R9, RZ, 0x7610, R9 ;  /* 0x00007610ff097816 */ /* 0x000fe20000000009 */
[CC--:B------:R-:W-:Y:S01]  /*00f0*/  IMAD.WIDE R22, R36.reuse, R27.reuse, c[0x0][0x168] ;  /* 0x00005a0024167625 */ /* 0x0c0fe200078e021b */
[C---:B------:R-:W-:Y:S02]  /*0100*/  IADD3 R18, R36.reuse, 0x90000, RZ ;  /* 0x0009000024127810 */ /* 0x040fe40007ffe0ff */
[C---:B------:R-:W-:Y:S01]  /*0110*/  IADD3 R20, R35.reuse, 0x90000, RZ ;  /* 0x0009000023147810 */ /* 0x040fe20007ffe0ff */
[CC--:B------:R-:W-:Y:S01]  /*0120*/  IMAD.WIDE R14, R36.reuse, R27.reuse, c[0x0][0x160] ;  /* 0x00005800240e7625 */ /* 0x0c0fe200078e021b */
[C---:B------:R-:W-:Y:S02]  /*0130*/  IADD3 R24, R35.reuse, 0x120000, RZ ;  /* 0x0012000023187810 */ /* 0x040fe40007ffe0ff */
[----:B------:R-:W-:Y:S01]  /*0140*/  IADD3 R32, R36, 0x120000, RZ ;  /* 0x0012000024207810 */ /* 0x000fe20007ffe0ff */
[CC--:B------:R-:W-:Y:S01]  /*0150*/  IMAD.WIDE R28, R18.reuse, R27.reuse, c[0x0][0x160] ;  /* 0x00005800121c7625 */ /* 0x0c0fe200078e021b */
[----:B------:R-:W-:Y:S01]  /*0160*/  CS2R R10, SRZ ;  /* 0x00000000000a7805 */ /* 0x000fe2000001ff00 */
[----:B------:R0:W2:Y:S02]  /*0170*/  @!P0 LDG.E.EL.U16 R12, [R22.64] ;  /* 0x00000004160c8981 */ /* 0x0000a4000c2e1500 */
[----:B------:R-:W-:Y:S01]  /*0180*/  IMAD.WIDE R18, R18, R27, c[0x0][0x168] ;  /* 0x00005a0012127625 */ /* 0x000fe200078e021b */
[----:B------:R-:W-:Y:S01]  /*0190*/  PRMT R13, RZ, 0x7610, R13 ;  /* 0x00007610ff0d7816 */ /* 0x000fe2000000000d */
[----:B------:R1:W3:Y:S01]  /*01a0*/  @!P0 LDG.E.EL.U16 R6, [R14.64] ;  /* 0x000000040e068981 */ /* 0x0002e2000c2e1500 */
[----:B------:R-:W-:Y:S01]  /*01b0*/  IADD3 R26, R36, 0x1b0000, RZ ;  /* 0x001b0000241a7810 */ /* 0x000fe20007ffe0ff */
[----:B------:R-:W-:-:S02]  /*01c0*/  IMAD.WIDE R16, R35, R3, c[0x0][0x170] ;  /* 0x00005c0023107625 */ /* 0x000fc400078e0203 */
[----:B------:R4:W5:Y:S02]  /*01d0*/  @!P0 LDG.E.EL.U16 R8, [R28.64] ;  /* 0x000000041c088981 */ /* 0x000964000c2e1500 */
[-C--:B------:R-:W-:Y:S02]  /*01e0*/  IMAD.WIDE R20, R20, R3.reuse, c[0x0][0x170] ;  /* 0x00005c0014147625 */ /* 0x080fe400078e0203 */
[----:B------:R4:W5:Y:S02]  /*01f0*/  @!P0 LDG.E.EL.U16 R9, [R18.64] ;  /* 0x0000000412098981 */ /* 0x000964000c2e1500 */
[----:B------:R-:W-:Y:S01]  /*0200*/  IMAD.WIDE R24, R24, R3, c[0x0][0x170] ;  /* 0x00005c0018187625 */ /* 0x000fe200078e0203 */
[----:B-1----:R-:W-:Y:S01]  /*0210*/  PRMT R14, RZ, 0x7610, R14 ;  /* 0x00007610ff0e7816 */ /* 0x002fe2000000000e */
[----:B------:R1:W5:Y:S02]  /*0220*/  @!P0 LDG.E.EF R7, [R16.64] ;  /* 0x0000000410078981 */ /* 0x000364000c0e1900 */
[----:B0-----:R-:W-:-:S02]  /*0230*/  IMAD.WIDE R22, R32, R27, c[0x0][0x160] ;  /* 0x0000580020167625 */ /* 0x001fc400078e021b */
[----:B------:R0:W5:Y:S02]  /*0240*/  @!P0 LDG.E.EF R10, [R20.64] ;  /* 0x00000004140a8981 */ /* 0x000164000c0e1900 */
[-C--:B------:R-:W-:Y:S02]  /*0250*/  IMAD.WIDE R32, R32, R27.reuse, c[0x0][0x168] ;  /* 0x00005a0020207625 */ /* 0x080fe400078e021b */
[----:B------:R0:W5:Y:S01]  /*0260*/  @!P0 LDG.E.EF R11, [R24.64] ;  /* 0x00000004180b8981 */ /* 0x000162000c0e1900 */
[----:B-1----:R-:W-:Y:S01]  /*0270*/  PRMT R16, RZ, 0x7610, R16 ;  /* 0x00007610ff107816 */ /* 0x002fe20000000010 */
[CC--:B----4-:R-:W-:Y:S02]  /*0280*/  IMAD.WIDE R18, R26.reuse, R27.reuse, c[0x0][0x160] ;  /* 0x000058001a127625 */ /* 0x0d0fe400078e021b */
[----:B------:R1:W4:Y:S02]  /*0290*/  @!P0 LDG.E.EL.U16 R13, [R22.64] ;  /* 0x00000004160d8981 */ /* 0x000324000c2e1500 */
[----:B0-----:R-:W-:-:S02]  /*02a0*/  IMAD.WIDE R20, R26, R27, c[0x0][0x168] ;  /* 0x00005a001a147625 */ /* 0x001fc400078e021b */
[----:B------:R0:W4:Y:S02]  /*02b0*/  @!P0 LDG.E.EL.U16 R14, [R32.64] ;  /* 0x00000004200e8981 */ /* 0x000124000c2e1500 */
[----:B------:R-:W-:Y:S01]  /*02c0*/  IMAD.WIDE R24, R26, R3, c[0x0][0x170] ;  /* 0x00005c001a187625 */ /* 0x000fe200078e0203 */
[----:B------:R-:W-:Y:S01]  /*02d0*/  IADD3 R26, R36, 0x240000, RZ ;  /* 0x00240000241a7810 */ /* 0x000fe20007ffe0ff */
[----:B------:R0:W4:Y:S01]  /*02e0*/  @!P0 LDG.E.EL.U16 R16, [R18.64] ;  /* 0x0000000412108981 */ /* 0x000122000c2e1500 */
[----:B------:R-:W-:Y:S02]  /*02f0*/  PRMT R15, RZ, 0x7610, R15 ;  /* 0x00007610ff0f7816 */ /* 0x000fe4000000000f */
[----:B------:R-:W-:Y:S01]  /*0300*/  PRMT R28, RZ, 0x7610, R28 ;  /* 0x00007610ff1c7816 */ /* 0x000fe2000000001c */
[-C--:B-1----:R-:W-:Y:S01]  /*0310*/  IMAD.WIDE R22, R26, R27.reuse, c[0x0][0x160] ;  /* 0x000058001a167625 */ /* 0x082fe200078e021b */
[----:B------:R-:W-:Y:S02]  /*0320*/  MOV R17, RZ ;  /* 0x000000ff00117202 */ /* 0x000fe40000000f00 */
[----:B------:R-:W-:Y:S01]  /*0330*/  IADD3 R34, R36, 0x2d0000, RZ ;  /* 0x002d000024227810 */ /* 0x000fe20007ffe0ff */
[----:B------:R1:W4:Y:S01]  /*0340*/  @!P0 LDG.E.EL.U16 R15, [R20.64] ;  /* 0x00000004140f8981 */ /* 0x000322000c2e1500 */
[----:B0-----:R-:W-:Y:S01]  /*0350*/  IMAD.WIDE R18, R26, R27, c[0x0][0x168] ;  /* 0x00005a001a127625 */ /* 0x001fe200078e021b */
[----:B------:R-:W-:-:S02]  /*0360*/  PRMT R29, RZ, 0x7610, R29 ;  /* 0x00007610ff1d7816 */ /* 0x000fc4000000001d */
[----:B------:R0:W4:Y:S01]  /*0370*/  @!P0 LDG.E.EL.U16 R28, [R22.64] ;  /* 0x00000004161c8981 */ /* 0x000122000c2e1500 */
[----:B------:R-:W-:Y:S01]  /*0380*/  IMAD R26, R5, 0x900, R0 ;  /* 0x00000900051a7824 */ /* 0x000fe200078e0200 */
[----:B------:R-:W-:Y:S02]  /*0390*/  PRMT R30, RZ, 0x7610, R30 ;  /* 0x00007610ff1e7816 */ /* 0x000fe4000000001e */
[----:B------:R0:W4:Y:S01]  /*03a0*/  @!P0 LDG.E.EF R17, [R24.64] ;  /* 0x0000000418118981 */ /* 0x000122000c0e1900 */
[CC--:B-1----:R-:W-:Y:S01]  /*03b0*/  IMAD.WIDE R20, R34.reuse, R27.reuse, c[0x0][0x160] ;  /* 0x0000580022147625 */ /* 0x0c2fe200078e021b */
[----:B------:R-:W-:Y:S02]  /*03c0*/  PRMT R31, RZ, 0x7610, R31 ;  /* 0x00007610ff1f7816 */ /* 0x000fe4000000001f */
[----:B------:R1:W4:Y:S01]  /*03d0*/  @!P0 LDG.E.EL.U16 R29, [R18.64] ;  /* 0x00000004121d8981 */ /* 0x000322000c2e1500 */
[----:B0-----:R-:W-:Y:S01]  /*03e0*/  IMAD.WIDE R22, R34, R27, c[0x0][0x168] ;  /* 0x00005a0022167625 */ /* 0x001fe200078e021b */
[C---:B------:R-:W-:Y:S01]  /*03f0*/  IADD3 R34, R26.reuse, 0x2d0000, RZ ;  /* 0x002d00001a227810 */ /* 0x040fe20007ffe0ff */
[----:B------:R-:W-:Y:S01]  /*0400*/  CS2R R32, SRZ ;  /* 0x0000000000207805 */ /* 0x000fe2000001ff00 */
[----:B------:R0:W4:Y:S01]  /*0410*/  @!P0 LDG.E.EL.U16 R30, [R20.64] ;  /* 0x00000004141e8981 */ /* 0x000122000c2e1500 */
[----:B------:R-:W-:-:S02]  /*0420*/  IADD3 R24, R26, 0x240000, RZ ;  /* 0x002400001a187810 */ /* 0x000fc40007ffe0ff */
[----:B------:R-:W-:Y:S01]  /*0430*/  IADD3 R26, R36, 0x360000, RZ ;  /* 0x00360000241a7810 */ /* 0x000fe20007ffe0ff */
[----:B------:R0:W4:Y:S01]  /*0440*/  @!P0 LDG.E.EL.U16 R31, [R22.64] ;  /* 0x00000004161f8981 */ /* 0x000122000c2e1500 */
[----:B-1----:R-:W-:Y:S01]  /*0450*/  IMAD.WIDE R18, R34, R3, c[0x0][0x170] ;  /* 0x00005c0022127625 */ /* 0x002fe200078e0203 */
[----:B------:R-:W-:-:S03]  /*0460*/  PRMT R34, RZ, 0x7610, R34 ;  /* 0x00007610ff227816 */ /* 0x000fc60000000022 */
[----:B------:R-:W-:Y:S01]  /*0470*/  IMAD.WIDE R24, R24, R3, c[0x0][0x170] ;  /* 0x00005c0018187625 */ /* 0x000fe200078e0203 */
[----:B------:R-:W-:Y:S01]  /*0480*/  IADD3 R36, R36, 0x3f0000, RZ ;  /* 0x003f000024247810 */ /* 0x000fe20007ffe0ff */
[----:B------:R1:W4:Y:S02]  /*0490*/  @!P0 LDG.E.EF R33, [R18.64] ;  /* 0x0000000412218981 */ /* 0x000324000c0e1900 */
[CC--:B0-----:R-:W-:Y:S01]  /*04a0*/  IMAD.WIDE R20, R26.reuse, R27.reuse, c[0x0][0x160] ;  /* 0x000058001a147625 */ /* 0x0c1fe200078e021b */
[----:B------:R-:W-:Y:S01]  /*04b0*/  PRMT R37, RZ, 0x7610, R37 ;  /* 0x00007610ff257816 */ /* 0x000fe20000000025 */
[----:B------:R0:W4:Y:S02]  /*04c0*/  @!P0 LDG.E.EF R32, [R24.64] ;  /* 0x0000000418208981 */ /* 0x000124000c0e1900 */
[----:B------:R-:W-:Y:S02]  /*04d0*/  IMAD.WIDE R22, R26, R27, c[0x0][0x168] ;  /* 0x00005a001a167625 */ /* 0x000fe400078e021b */
[----:B------:R0:W4:Y:S01]  /*04e0*/  @!P0 LDG.E.EL.U16 R34, [R20.64] ;  /* 0x0000000414228981 */ /* 0x000122000c2e1500 */
[----:B-1----:R-:W-:Y:S01]  /*04f0*/  IADD3 R18, R35, 0x360000, RZ ;  /* 0x0036000023127810 */ /* 0x002fe20007ffe0ff */
[----:B------:R-:W-:-:S02]  /*0500*/  IMAD.MOV.U32 R35, RZ, RZ, RZ ;  /* 0x000000ffff237224 */ /* 0x000fc400078e00ff */
[----:B------:R1:W4:Y:S01]  /*0510*/  @!P0 LDG.E.EL.U16 R37, [R22.64] ;  /* 0x0000000416258981 */ /* 0x000322000c2e1500 */
[----:B0-----:R-:W-:Y:S01]  /*0520*/  IMAD.WIDE R24, R36, R27, c[0x0][0x160] ;  /* 0x0000580024187625 */ /* 0x001fe200078e021b */
[----:B------:R-:W-:-:S03]  /*0530*/  PRMT R20, RZ, 0x7610, R20 ;  /* 0x00007610ff147816 */ /* 0x000fc60000000014 */
[----:B------:R-:W-:Y:S01]  /*0540*/  IMAD.WIDE R26, R36, R27, c[0x0][0x168] ;  /* 0x00005a00241a7625 */ /* 0x000fe200078e021b */
[----:B------:R-:W-:-:S03]  /*0550*/  PRMT R21, RZ, 0x7610, R21 ;  /* 0x00007610ff157816 */ /* 0x000fc60000000015 */
[----:B------:R-:W-:Y:S01]  /*0560*/  IMAD.WIDE R18, R18, R3, c[0x0][0x170] ;  /* 0x00005c0012127625 */ /* 0x000fe200078e0203 */
[----:B------:R-:W4:Y:S01]  /*0570*/  @!P0 LDG.E.EL.U16 R20, [R24.64] ;  /* 0x0000000418148981 */ /* 0x000f22000c2e1500 */
[----:B-1----:R-:W-:-:S03]  /*0580*/  MOV R22, RZ ;  /* 0x000000ff00167202 */ /* 0x002fc60000000f00 */
[----:B------:R-:W4:Y:S04]  /*0590*/  @!P0 LDG.E.EL.U16 R21, [R26.64] ;  /* 0x000000041a158981 */ /* 0x000f28000c2e1500 */
[----:B------:R0:W4:Y:S02]  /*05a0*/  @!P0 LDG.E.EF R35, [R18.64] ;  /* 0x0000000412238981 */ /* 0x000124000c0e1900 */
[----:B0-----:R-:W-:-:S05]  /*05b0*/  IMAD.WIDE R18, R36, R3, c[0x0][0x170] ;  /* 0x00005c0024127625 */ /* 0x001fca00078e0203 */
[----:B------:R-:W4:Y:S01]  /*05c0*/  @!P0 LDG.E.EF R22, [R18.64] ;  /* 0x0000000412168981 */ /* 0x000f22000c0e1900 */
[----:B--2---:R-:W-:Y:S02]  /*05d0*/  SEL R12, R12, RZ, !P0 ;  /* 0x000000ff0c0c7207 */ /* 0x004fe40004000000 */
[----:B---3--:R-:W-:Y:S02]  /*05e0*/  SEL R6, R6, RZ, !P0 ;  /* 0x000000ff06067207 */ /* 0x008fe40004000000 */
[----:B-----5:R-:W-:Y:S02]  /*05f0*/  SEL R8, R8, RZ, !P0 ;  /* 0x000000ff08087207 */ /* 0x020fe40004000000 */
[----:B------:R-:W-:-:S03]  /*0600*/  SEL R9, R9, RZ, !P0 ;  /* 0x000000ff09097207 */ /* 0x000fc60004000000 */
[----:B------:R-:W-:Y:S01]  /*0610*/  IMAD.U32 R8, R8, 0x10000, RZ ;  /* 0x0001000008087824 */ /* 0x000fe200078e00ff */
[----:B------:R-:W-:Y:S01]  /*0620*/  SHF.L.U32 R9, R9, 0x10, RZ ;  /* 0x0000001009097819 */ /* 0x000fe200000006ff */
[----:B------:R-:W-:Y:S01]  /*0630*/  IMAD.U32 R6, R6, 0x10000, RZ ;  /* 0x0001000006067824 */ /* 0x000fe200078e00ff */
[----:B------:R-:W-:-:S03]  /*0640*/  SHF.L.U32 R23, R12, 0x10, RZ ;  /* 0x000000100c177819 */ /* 0x000fc600000006ff */
[----:B------:R-:W-:Y:S01]  /*0650*/  FADD R9, R8, R9 ;  /* 0x0000000908097221 */ /* 0x000fe20000000000 */
[----:B------:R-:W-:Y:S02]  /*0660*/  SEL R10, R10, RZ, !P0 ;  /* 0x000000ff0a0a7207 */ /* 0x000fe40004000000 */
[----:B----4-:R-:W-:Y:S02]  /*0670*/  SEL R13, R13, RZ, !P0 ;  /* 0x000000ff0d0d7207 */ /* 0x010fe40004000000 */
[----:B------:R-:W-:-:S03]  /*0680*/  SEL R14, R14, RZ, !P0 ;  /* 0x000000ff0e0e7207 */ /* 0x000fc60004000000 */
[----:B------:R-:W-:Y:S01]  /*0690*/  IMAD.U32 R8, R13, 0x10000, RZ ;  /* 0x000100000d087824 */ /* 0x000fe200078e00ff */
[----:B------:R-:W-:Y:S01]  /*06a0*/  SEL R7, R7, RZ, !P0 ;  /* 0x000000ff07077207 */ /* 0x000fe20004000000 */
[----:B------:R-:W-:Y:S01]  /*06b0*/  FADD R6, R6, R23 ;  /* 0x0000001706067221 */ /* 0x000fe20000000000 */
[----:B------:R-:W-:Y:S01]  /*06c0*/  SHF.L.U32 R13, R14, 0x10, RZ ;  /* 0x000000100e0d7819 */ /* 0x000fe200000006ff */
[----:B------:R-:W-:Y:S01]  /*06d0*/  FFMA R9, R10, R9, RZ ;  /* 0x000000090a097223 */ /* 0x000fe200000000ff */
[----:B------:R-:W-:Y:S01]  /*06e0*/  SEL R11, R11, RZ, !P0 ;  /* 0x000000ff0b0b7207 */ /* 0x000fe20004000000 */
[----:B------:R-:W-:Y:S01]  /*06f0*/  FFMA R6, R7, R6, RZ ;  /* 0x0000000607067223 */ /* 0x000fe200000000ff */
[----:B------:R-:W-:Y:S01]  /*0700*/  SEL R16, R16, RZ, !P0 ;  /* 0x000000ff10107207 */ /* 0x000fe20004000000 */
[----:B------:R-:W-:Y:S01]  /*0710*/  FADD R8, R8, R13 ;  /* 0x0000000d08087221 */ /* 0x000fe20000000000 */
[----:B------:R-:W-:Y:S01]  /*0720*/  SEL R15, R15, RZ, !P0 ;  /* 0x000000ff0f0f7207 */ /* 0x000fe20004000000 */
[----:B------:R-:W-:-:S02]  /*0730*/  FADD R9, R6, R9 ;  /* 0x0000000906097221 */ /* 0x000fc40000000000 */
[----:B------:R-:W-:Y:S01]  /*0740*/  FFMA R8, R11, R8, RZ ;  /* 0x000000080b087223 */ /* 0x000fe200000000ff */
[----:B------:R-:W-:Y:S02]  /*0750*/  SHF.L.U32 R6, R16, 0x10, RZ ;  /* 0x0000001010067819 */ /* 0x000fe400000006ff */
[----:B------:R-:W-:Y:S01]  /*0760*/  SEL R28, R28, RZ, !P0 ;  /* 0x000000ff1c1c7207 */ /* 0x000fe20004000000 */
[----:B------:R-:W-:Y:S01]  /*0770*/  IMAD.U32 R15, R15, 0x10000, RZ ;  /* 0x000100000f0f7824 */ /* 0x000fe200078e00ff */
[----:B------:R-:W-:Y:S01]  /*0780*/  FADD R9, R8, R9 ;  /* 0x0000000908097221 */ /* 0x000fe20000000000 */
[----:B------:R-:W-:Y:S02]  /*0790*/  SEL R17, R17, RZ, !P0 ;  /* 0x000000ff11117207 */ /* 0x000fe40004000000 */
[----:B------:R-:W-:Y:S01]  /*07a0*/  SEL R29, R29, RZ, !P0 ;  /* 0x000000ff1d1d7207 */ /* 0x000fe20004000000 */
[----:B------:R-:W-:Y:S01]  /*07b0*/  FADD R6, R6, R15 ;  /* 0x0000000f06067221 */ /* 0x000fe20000000000 */
[----:B------:R-:W-:-:S02]  /*07c0*/  IMAD.U32 R7, R28, 0x10000, RZ ;  /* 0x000100001c077824 */ /* 0x000fc400078e00ff */
[----:B------:R-:W-:Y:S02]  /*07d0*/  SHF.L.U32 R8, R29, 0x10, RZ ;  /* 0x000000101d087819 */ /* 0x000fe400000006ff */
[----:B------:R-:W-:Y:S01]  /*07e0*/  SEL R30, R30, RZ, !P0 ;  /* 0x000000ff1e1e7207 */ /* 0x000fe20004000000 */
[----:B------:R-:W-:Y:S01]  /*07f0*/  FFMA R6, R17, R6, RZ ;  /* 0x0000000611067223 */ /* 0x000fe200000000ff */
[----:B------:R-:W-:Y:S01]  /*0800*/  SEL R31, R31, RZ, !P0 ;  /* 0x000000ff1f1f7207 */ /* 0x000fe20004000000 */
[----:B------:R-:W-:Y:S02]  /*0810*/  FADD R7, R7, R8 ;  /* 0x0000000807077221 */ /* 0x000fe40000000000 */
[----:B------:R-:W-:Y:S01]  /*0820*/  IMAD.U32 R30, R30, 0x10000, RZ ;  /* 0x000100001e1e7824 */ /* 0x000fe200078e00ff */
[----:B------:R-:W-:Y:S01]  /*0830*/  SHF.L.U32 R31, R31, 0x10, RZ ;  /* 0x000000101f1f7819 */ /* 0x000fe200000006ff */
[----:B------:R-:W-:Y:S01]  /*0840*/  FADD R8, R6, R9 ;  /* 0x0000000906087221 */ /* 0x000fe20000000000 */
[----:B------:R-:W-:-:S03]  /*0850*/  SEL R32, R32, RZ, !P0 ;  /* 0x000000ff20207207 */ /* 0x000fc60004000000 */
[----:B------:R-:W-:Y:S01]  /*0860*/  FADD R6, R30, R31 ;  /* 0x0000001f1e067221 */ /* 0x000fe20000000000 */
[----:B------:R-:W-:Y:S02]  /*0870*/  SEL R33, R33, RZ, !P0 ;  /* 0x000000ff21217207 */ /* 0x000fe40004000000 */
[----:B------:R-:W-:Y:S01]  /*0880*/  SEL R34, R34, RZ, !P0 ;  /* 0x000000ff22227207 */ /* 0x000fe20004000000 */
[----:B------:R-:W-:Y:S01]  /*0890*/  FFMA R7, R32, R7, RZ ;  /* 0x0000000720077223 */ /* 0x000fe200000000ff */
[----:B------:R-:W-:-:S03]  /*08a0*/  SEL R37, R37, RZ, !P0 ;  /* 0x000000ff25257207 */ /* 0x000fc60004000000 */
[----:B------:R-:W-:Y:S01]  /*08b0*/  FADD R7, R7, R8 ;  /* 0x0000000807077221 */ /* 0x000fe20000000000 */
[----:B------:R-:W-:Y:S01]  /*08c0*/  IMAD.U32 R8, R34, 0x10000, RZ ;  /* 0x0001000022087824 */ /* 0x000fe200078e00ff */
[----:B------:R-:W-:Y:S01]  /*08d0*/  SHF.L.U32 R37, R37, 0x10, RZ ;  /* 0x0000001025257819 */ /* 0x000fe200000006ff */
[----:B------:R-:W-:Y:S01]  /*08e0*/  FFMA R6, R33, R6, RZ ;  /* 0x0000000621067223 */ /* 0x000fe200000000ff */
[----:B------:R-:W-:Y:S02]  /*08f0*/  SEL R20, R20, RZ, !P0 ;  /* 0x000000ff14147207 */ /* 0x000fe40004000000 */
[----:B------:R-:W-:-:S03]  /*0900*/  SEL R21, R21, RZ, !P0 ;  /* 0x000000ff15157207 */ /* 0x000fc60004000000 */
[----:B------:R-:W-:Y:S01]  /*0910*/  IMAD.U32 R20, R20, 0x10000, RZ ;  /* 0x0001000014147824 */ /* 0x000fe200078e00ff */
[----:B------:R-:W-:Y:S01]  /*0920*/  FADD R8, R8, R37 ;  /* 0x0000002508087221 */ /* 0x000fe20000000000 */
[----:B------:R-:W-:Y:S02]  /*0930*/  SHF.L.U32 R21, R21, 0x10, RZ ;  /* 0x0000001015157819 */ /* 0x000fe400000006ff */
[----:B------:R-:W-:Y:S01]  /*0940*/  SEL R35, R35, RZ, !P0 ;  /* 0x000000ff23237207 */ /* 0x000fe20004000000 */
[----:B------:R-:W-:Y:S02]  /*0950*/  FADD R9, R6, R7 ;  /* 0x0000000706097221 */ /* 0x000fe40000000000 */
[----:B------:R-:W-:Y:S02]  /*0960*/  FADD R7, R20, R21 ;  /* 0x0000001514077221 */ /* 0x000fe40000000000 */
[----:B------:R-:W-:Y:S01]  /*0970*/  FFMA R8, R35, R8, RZ ;  /* 0x0000000823087223 */ /* 0x000fe200000000ff */
[----:B------:R-:W-:-:S03]  /*0980*/  SEL R6, R22, RZ, !P0 ;  /* 0x000000ff16067207 */ /* 0x000fc60004000000 */
[----:B------:R-:W-:Y:S02]  /*0990*/  FADD R9, R8, R9 ;  /* 0x0000000908097221 */ /* 0x000fe40000000000 */
[----:B------:R-:W-:-:S04]  /*09a0*/  FFMA R6, R6, R7, RZ ;  /* 0x0000000706067223 */ /* 0x000fc800000000ff */
[----:B------:R-:W-:-:S05]  /*09b0*/  FADD R6, R6, R9 ;  /* 0x0000000906067221 */ /* 0x000fca0000000000 */
[----:B------:R-:W-:-:S05]  /*09c0*/  FSEL R6, R6, RZ, !P0 ;  /* 0x000000ff06067208 */ /* 0x000fca0004000000 */
[----:B------:R-:W0:Y:S02]  /*09d0*/  SHFL.BFLY PT, R7, R6, 0x10, 0x1f ;  /* 0x0e001f0006077f89 */ /* 0x000e2400000e0000 */
[----:B0-----:R-:W-:-:S05]  /*09e0*/  FADD R7, R6, R7 ;  /* 0x0000000706077221 */ /* 0x001fca0000000000 */
[----:B------:R-:W0:Y:S02]  /*09f0*/  SHFL.BFLY PT, R8, R7, 0x8, 0x1f ;  /* 0x0d001f0007087f89 */ /* 0x000e2400000e0000 */
[----:B0-----:R-:W-:-:S05]  /*0a00*/  FADD R8, R7, R8 ;  /* 0x0000000807087221 */ /* 0x001fca0000000000 */
[----:B------:R-:W0:Y:S02]  /*0a10*/  SHFL.BFLY PT, R9, R8, 0x4, 0x1f ;  /* 0x0c801f0008097f89 */ /* 0x000e2400000e0000 */
[----:B0-----:R-:W-:-:S05]  /*0a20*/  FADD R9, R8, R9 ;  /* 0x0000000908097221 */ /* 0x001fca0000000000 */
[----:B------:R-:W0:Y:S01]  /*0a30*/  SHFL.BFLY PT, R10, R9, 0x2, 0x1f ;  /* 0x0c401f00090a7f89 */ /* 0x000e2200000e0000 */
[----:B------:R-:W-:Y:S01]  /*0a40*/  LOP3.LUT P1, RZ, R2, 0x1f, RZ, 0xc0, !PT ;  /* 0x0000001f02ff7812 */ /* 0x000fe2000782c0ff */
[----:B0-----:R-:W-:-:S05]  /*0a50*/  FADD R10, R9, R10 ;  /* 0x0000000a090a7221 */ /* 0x001fca0000000000 */
[----:B------:R-:W0:Y:S01]  /*0a60*/  SHFL.BFLY PT, R11, R10, 0x1, 0x1f ;  /* 0x0c201f000a0b7f89 */ /* 0x000e2200000e0000 */
[----:B------:R-:W-:Y:S02]  /*0a70*/  ISETP.GE.AND P2, PT, R2, 0x8, PT ;  /* 0x000000080200780c */ /* 0x000fe40003f46270 */
[----:B------:R-:W-:-:S04]  /*0a80*/  SHF.R.U32.HI R12, RZ, 0x3, R2 ;  /* 0x00000003ff0c7819 */ /* 0x000fc80000011602 */
[----:B------:R-:W-:Y:S01]  /*0a90*/  LOP3.LUT R12, R12, 0x1c, RZ, 0xc0, !PT ;  /* 0x0000001c0c0c7812 */ /* 0x000fe200078ec0ff */
[----:B0-----:R-:W-:-:S05]  /*0aa0*/  FADD R11, R10, R11 ;  /* 0x0000000b0a0b7221 */ /* 0x001fca0000000000 */
[----:B------:R-:W-:Y:S04]  /*0ab0*/  @!P1 STS [R12], R11 ;  /* 0x0000000b0c009388 */ /* 0x000fe80000000800 */
[----:B------:R-:W-:Y:S06]  /*0ac0*/  BAR.SYNC 0x0 ;  /* 0x0000000000007b1d */ /* 0x000fec0000000000 */
[----:B------:R-:W0:Y:S04]  /*0ad0*/  @!P2 LDS R4, [R2.X4] ;  /* 0x000000000204a984 */ /* 0x000e280000004800 */
[----:B0-----:R-:W0:Y:S02]  /*0ae0*/  SHFL.BFLY PT, R7, R4, 0x4, 0x1f ;  /* 0x0c801f0004077f89 */ /* 0x001e2400000e0000 */
[----:B0-----:R-:W-:-:S05]  /*0af0*/  FADD R7, R4, R7 ;  /* 0x0000000704077221 */ /* 0x001fca0000000000 */
[----:B------:R-:W0:Y:S01]  /*0b00*/  SHFL.BFLY PT, R6, R7, 0x2, 0x1f ;  /* 0x0c401f0007067f89 */ /* 0x000e2200000e0000 */
[----:B------:R-:W-:Y:S01]  /*0b10*/  LOP3.LUT P1, RZ, R2, 0x7, RZ, 0xc0, !PT ;  /* 0x0000000702ff7812 */ /* 0x000fe2000782c0ff */
[----:B0-----:R-:W-:-:S05]  /*0b20*/  FADD R6, R7, R6 ;  /* 0x0000000607067221 */ /* 0x001fca0000000000 */
[----:B------:R-:W0:Y:S01]  /*0b30*/  SHFL.BFLY PT, R9, R6, 0x1, 0x1f ;  /* 0x0c201f0006097f89 */ /* 0x000e2200000e0000 */
[----:B------:R-:W-:Y:S02]  /*0b40*/  ISETP.LT.AND P1, PT, R2, 0x8, !P1 ;  /* 0x000000080200780c */ /* 0x000fe40004f21270 */
[----:B------:R-:W-:Y:S01]  /*0b50*/  ISETP.EQ.AND P0, PT, R5, RZ, !P0 ;  /* 0x000000ff0500720c */ /* 0x000fe20004702270 */
[----:B0-----:R-:W-:-:S10]  /*0b60*/  FADD R9, R6, R9 ;  /* 0x0000000906097221 */ /* 0x001fd40000000000 */
[----:B------:R-:W-:Y:S04]  /*0b70*/  @P1 STS [R2.X4], R9 ;  /* 0x0000000902001388 */ /* 0x000fe80000004800 */
[----:B------:R-:W-:Y:S06]  /*0b80*/  BAR.SYNC 0x0 ;  /* 0x0000000000007b1d */ /* 0x000fec0000000000 */
[----:B------:R-:W-:Y:S05]  /*0b90*/  @!P0 EXIT ;  /* 0x000000000000894d */ /* 0x000fea0003800000 */
[----:B------:R-:W0:Y:S01]  /*0ba0*/  LDS R5, [RZ] ;  /* 0x00000000ff057984 */ /* 0x000e220000000800 */
[----:B------:R-:W-:-:S05]  /*0bb0*/  IMAD.WIDE R2, R0, R3, c[0x0][0x178] ;  /* 0x00005e0000027625 */ /* 0x000fca00078e0203 */
[----:B0-----:R-:W-:Y:S01]  /*0bc0*/  STG.E [R2.64], R5 ;  /* 0x0000000502007986 */ /* 0x001fe2000c101904 */
[----:B------:R-:W-:Y:S05]  /*0bd0*/  EXIT ;  /* 0x000000000000794d */ /* 0x000fea0003800000 */
.L_x_0:
[----:B------:R-:W-:-:S00]  /*0be0*/  BRA `(.L_x_0) ;  /* 0xfffffff000007947 */ /* 0x000fc0000383ffff */
[----:B------:R-:W-:-:S00]  /*0bf0*/  NOP ;  /* 0x0000000000007918 */ /* 0x000fc00000000000 */
        /* <DEDUP_REMOVED lines=8> */
.L_x_1:


//--------------------- .nv.shared.triton__0d1d2d3d4de5de --------------------------
	.section	.nv.shared.triton__0d1d2d3d4de5de,"aw",@nobits
	.align	16
